//
// Generated by NVIDIA NVVM Compiler
//
// Compiler Build ID: CL-36424714
// Cuda compilation tools, release 13.0, V13.0.88
// Based on NVVM 20.0.0
//

.version 9.0
.target sm_100
.address_size 64

	// .globl	_Z6reducePVbPbPiS2_
// _ZZ6reducePVbPbPiS2_E13block_timeout has been demoted
.extern .shared .align 16 .b8 sdata[];

.visible .entry _Z6reducePVbPbPiS2_(
	.param .u64 .ptr .align 1 _Z6reducePVbPbPiS2__param_0,
	.param .u64 .ptr .align 1 _Z6reducePVbPbPiS2__param_1,
	.param .u64 .ptr .align 1 _Z6reducePVbPbPiS2__param_2,
	.param .u64 .ptr .align 1 _Z6reducePVbPbPiS2__param_3
)
{
	.reg .pred 	%p<8>;
	.reg .b16 	%rs<3>;
	.reg .b32 	%r<33>;
	.reg .b64 	%rd<15>;
	// demoted variable
	.shared .align 4 .u32 _ZZ6reducePVbPbPiS2_E13block_timeout;
	ld.param.u64 	%rd2, [_Z6reducePVbPbPiS2__param_0];
	ld.param.u64 	%rd3, [_Z6reducePVbPbPiS2__param_1];
	ld.param.u64 	%rd4, [_Z6reducePVbPbPiS2__param_2];
	ld.param.u64 	%rd5, [_Z6reducePVbPbPiS2__param_3];
	mov.u32 	%r1, %ctaid.x;
	mov.u32 	%r2, %tid.x;
	mov.u32 	%r7, %tid.y;
	mov.u32 	%r8, %tid.z;
	or.b32  	%r9, %r7, %r8;
	or.b32  	%r10, %r9, %r2;
	setp.ne.s32 	%p1, %r10, 0;
	@%p1 bra 	$L__BB0_2;
	cvta.to.global.u64 	%rd6, %rd2;
	ld.volatile.global.s8 	%r11, [%rd6];
	st.shared.u32 	[_ZZ6reducePVbPbPiS2_E13block_timeout], %r11;
$L__BB0_2:
	mov.u32 	%r12, %ctaid.z;
	mov.u32 	%r13, %nctaid.z;
	mov.u32 	%r14, %ctaid.y;
	mad.lo.s32 	%r15, %r13, %r12, %r14;
	mov.u32 	%r16, %nctaid.x;
	mad.lo.s32 	%r17, %r15, %r16, %r1;
	cvt.u64.u32 	%rd7, %r17;
	cvta.to.global.u64 	%rd8, %rd3;
	add.s64 	%rd1, %rd8, %rd7;
	ld.global.u8 	%rs1, [%rd1];
	setp.ne.s16 	%p2, %rs1, 0;
	@%p2 bra 	$L__BB0_11;
	bar.sync 	0;
	ld.shared.u32 	%r18, [_ZZ6reducePVbPbPiS2_E13block_timeout];
	setp.ne.s32 	%p3, %r18, 0;
	@%p3 bra 	$L__BB0_11;
	mov.b16 	%rs2, 1;
	st.global.u8 	[%rd1], %rs2;
	mov.u32 	%r3, %ntid.x;
	mad.lo.s32 	%r19, %r1, %r3, %r2;
	cvta.to.global.u64 	%rd9, %rd4;
	mul.wide.u32 	%rd10, %r19, 4;
	add.s64 	%rd11, %rd9, %rd10;
	ld.global.u32 	%r20, [%rd11];
	shl.b32 	%r21, %r2, 2;
	mov.u32 	%r22, sdata;
	add.s32 	%r4, %r22, %r21;
	st.shared.u32 	[%r4], %r20;
	bar.sync 	0;
	setp.lt.u32 	%p4, %r3, 2;
	@%p4 bra 	$L__BB0_9;
	mov.b32 	%r32, 1;
$L__BB0_6:
	shl.b32 	%r6, %r32, 1;
	add.s32 	%r24, %r6, -1;
	and.b32  	%r25, %r24, %r2;
	setp.ne.s32 	%p5, %r25, 0;
	@%p5 bra 	$L__BB0_8;
	shl.b32 	%r26, %r32, 2;
	add.s32 	%r27, %r4, %r26;
	ld.shared.u32 	%r28, [%r27];
	ld.shared.u32 	%r29, [%r4];
	add.s32 	%r30, %r29, %r28;
	st.shared.u32 	[%r4], %r30;
$L__BB0_8:
	bar.sync 	0;
	setp.lt.u32 	%p6, %r6, %r3;
	mov.u32 	%r32, %r6;
	@%p6 bra 	$L__BB0_6;
$L__BB0_9:
	setp.ne.s32 	%p7, %r2, 0;
	@%p7 bra 	$L__BB0_11;
	ld.shared.u32 	%r31, [sdata];
	cvta.to.global.u64 	%rd12, %rd5;
	mul.wide.u32 	%rd13, %r1, 4;
	add.s64 	%rd14, %rd12, %rd13;
	st.global.u32 	[%rd14], %r31;
$L__BB0_11:
	ret;

}


// ===== COMPILED SASS (sm_100) =====

	.target	sm_100

	.elftype	@"ET_EXEC"


//--------------------- .note.nv.tkinfo           --------------------------
	.section	.note.nv.tkinfo,"",@"SHT_NOTE"
	.sectionflags	@"SHF_NOTE_NV_TKINFO"
	.tkinfo
        /*0018*/ 	.word	0x00000002
        /*0030*/ 	.string	""
        /*0030*/ 	.string	"ptxas"
        /*0030*/ 	.string	"Cuda compilation tools, release 13.0, V13.0.88"
        /*0030*/ 	.string	"Build cuda_13.0.r13.0/compiler.36424714_0"
        /*0030*/ 	.string	"-arch sm_100 -m 64 "



//--------------------- .note.nv.cuinfo           --------------------------
	.section	.note.nv.cuinfo,"",@"SHT_NOTE"
	.sectionflags	@"SHF_NOTE_NV_CUINFO"
        /*0018*/ 	.short	0x0002
        /*001a*/ 	.short	0x0064
        /*001c*/ 	.short	0x0082
	.zero		2


//--------------------- .nv.info                  --------------------------
	.section	.nv.info,"",@"SHT_CUDA_INFO"
	.align	4


	//----- nvinfo : EIATTR_REGCOUNT
	.align		4
        /*0000*/ 	.byte	0x04, 0x2f
        /*0002*/ 	.short	(.L_1 - .L_0)
	.align		4
.L_0:
        /*0004*/ 	.word	index@(_Z6reducePVbPbPiS2_)
        /*0008*/ 	.word	0x0000000c


	//----- nvinfo : EIATTR_FRAME_SIZE
	.align		4
.L_1:
        /*000c*/ 	.byte	0x04, 0x11
        /*000e*/ 	.short	(.L_3 - .L_2)
	.align		4
.L_2:
        /*0010*/ 	.word	index@(_Z6reducePVbPbPiS2_)
        /*0014*/ 	.word	0x00000000


	//----- nvinfo : EIATTR_MIN_STACK_SIZE
	.align		4
.L_3:
        /*0018*/ 	.byte	0x04, 0x12
        /*001a*/ 	.short	(.L_5 - .L_4)
	.align		4
.L_4:
        /*001c*/ 	.word	index@(_Z6reducePVbPbPiS2_)
        /*0020*/ 	.word	0x00000000
.L_5:


//--------------------- .nv.compat                --------------------------
	.section	.nv.compat,"",@"SHT_CUDA_COMPAT_INFO"
	.align	4
        /*0000*/ 	.byte	0x02, 0x09, 0x00, 0x00, 0x02, 0x02, 0x01, 0x00, 0x02, 0x05, 0x05, 0x00, 0x03, 0x07, 0x01, 0x01
        /*0010*/ 	.byte	0x02, 0x03, 0x00, 0x00, 0x02, 0x06, 0x01, 0x00, 0x04, 0x0b, 0x08, 0x00, 0x09, 0x00, 0x00, 0x00
        /*0020*/ 	.byte	0x00, 0x00, 0x00, 0x00


//--------------------- .nv.info._Z6reducePVbPbPiS2_ --------------------------
	.section	.nv.info._Z6reducePVbPbPiS2_,"",@"SHT_CUDA_INFO"
	.sectionflags	@""
	.align	4


	//----- nvinfo : EIATTR_CUDA_API_VERSION
	.align		4
        /*0000*/ 	.byte	0x04, 0x37
        /*0002*/ 	.short	(.L_7 - .L_6)
.L_6:
        /*0004*/ 	.word	0x00000082


	//----- nvinfo : EIATTR_KPARAM_INFO
	.align		4
.L_7:
        /*0008*/ 	.byte	0x04, 0x17
        /*000a*/ 	.short	(.L_9 - .L_8)
.L_8:
        /*000c*/ 	.word	0x00000000
        /*0010*/ 	.short	0x0003
        /*0012*/ 	.short	0x0018
        /*0014*/ 	.byte	0x00, 0xf5, 0x21, 0x00


	//----- nvinfo : EIATTR_KPARAM_INFO
	.align		4
.L_9:
        /*0018*/ 	.byte	0x04, 0x17
        /*001a*/ 	.short	(.L_11 - .L_10)
.L_10:
        /*001c*/ 	.word	0x00000000
        /*0020*/ 	.short	0x0002
        /*0022*/ 	.short	0x0010
        /*0024*/ 	.byte	0x00, 0xf5, 0x21, 0x00


	//----- nvinfo : EIATTR_KPARAM_INFO
	.align		4
.L_11:
        /*0028*/ 	.byte	0x04, 0x17
        /*002a*/ 	.short	(.L_13 - .L_12)
.L_12:
        /*002c*/ 	.word	0x00000000
        /*0030*/ 	.short	0x0001
        /*0032*/ 	.short	0x0008
        /*0034*/ 	.byte	0x00, 0xf5, 0x21, 0x00


	//----- nvinfo : EIATTR_KPARAM_INFO
	.align		4
.L_13:
        /*0038*/ 	.byte	0x04, 0x17
        /*003a*/ 	.short	(.L_15 - .L_14)
.L_14:
        /*003c*/ 	.word	0x00000000
        /*0040*/ 	.short	0x0000
        /*0042*/ 	.short	0x0000
        /*0044*/ 	.byte	0x00, 0xf5, 0x21, 0x00


	//----- nvinfo : EIATTR_SPARSE_MMA_MASK
	.align		4
.L_15:
        /*0048*/ 	.byte	0x03, 0x50
        /*004a*/ 	.short	0x0000


	//----- nvinfo : EIATTR_MAXREG_COUNT
	.align		4
        /*004c*/ 	.byte	0x03, 0x1b
        /*004e*/ 	.short	0x00ff


	//----- nvinfo : EIATTR_NUM_BARRIERS
	.align		4
        /*0050*/ 	.byte	0x02, 0x4c
        /*0052*/ 	.byte	0x01
	.zero		1


	//----- nvinfo : EIATTR_MERCURY_ISA_VERSION
	.align		4
        /*0054*/ 	.byte	0x03, 0x5f
        /*0056*/ 	.short	0x0101


	//----- nvinfo : EIATTR_VRC_CTA_INIT_COUNT
	.align		4
        /*0058*/ 	.byte	0x02, 0x4a
	.zero		1
	.zero		1


	//----- nvinfo : EIATTR_EXIT_INSTR_OFFSETS
	.align		4
        /*005c*/ 	.byte	0x04, 0x1c
        /*005e*/ 	.short	(.L_17 - .L_16)


	//   ....[0]....
.L_16:
        /*0060*/ 	.word	0x00000180


	//   ....[1]....
        /*0064*/ 	.word	0x000001f0


	//   ....[2]....
        /*0068*/ 	.word	0x000003c0


	//   ....[3]....
        /*006c*/ 	.word	0x00000440


	//----- nvinfo : EIATTR_CBANK_PARAM_SIZE
	.align		4
.L_17:
        /*0070*/ 	.byte	0x03, 0x19
        /*0072*/ 	.short	0x0020


	//----- nvinfo : EIATTR_PARAM_CBANK
	.align		4
        /*0074*/ 	.byte	0x04, 0x0a
        /*0076*/ 	.short	(.L_19 - .L_18)
	.align		4
.L_18:
        /*0078*/ 	.word	index@(.nv.constant0._Z6reducePVbPbPiS2_)
        /*007c*/ 	.short	0x0380
        /*007e*/ 	.short	0x0020


	//----- nvinfo : EIATTR_SW_WAR
	.align		4
.L_19:
        /*0080*/ 	.byte	0x04, 0x36
        /*0082*/ 	.short	(.L_21 - .L_20)
.L_20:
        /*0084*/ 	.word	0x00000008
.L_21:


//--------------------- .nv.callgraph             --------------------------
	.section	.nv.callgraph,"",@"SHT_CUDA_CALLGRAPH"
	.align	4
	.sectionentsize	8
	.align		4
        /*0000*/ 	.word	0x00000000
	.align		4
        /*0004*/ 	.word	0xffffffff
	.align		4
        /*0008*/ 	.word	0x00000000
	.align		4
        /*000c*/ 	.word	0xfffffffe
	.align		4
        /*0010*/ 	.word	0x00000000
	.align		4
        /*0014*/ 	.word	0xfffffffd
	.align		4
        /*0018*/ 	.word	0x00000000
	.align		4
        /*001c*/ 	.word	0xfffffffc


//--------------------- .text._Z6reducePVbPbPiS2_ --------------------------
	.section	.text._Z6reducePVbPbPiS2_,"ax",@progbits
	.align	128
        .global         _Z6reducePVbPbPiS2_
        .type           _Z6reducePVbPbPiS2_,@function
        .size           _Z6reducePVbPbPiS2_,(.L_x_3 - _Z6reducePVbPbPiS2_)
        .other          _Z6reducePVbPbPiS2_,@"STO_CUDA_ENTRY STV_DEFAULT"
_Z6reducePVbPbPiS2_:
.text._Z6reducePVbPbPiS2_:
[----:B------:R-:W-:Y:S01]  /*0000*/  LDC R1, c[0x0][0x37c] ;  /* 0x0000df00ff017b82 */ /* 0x000fe20000000800 */
[----:B------:R-:W0:Y:S07]  /*0010*/  S2R R3, SR_TID.X ;  /* 0x0000000000037919 */ /* 0x000e2e0000002100 */
[----:B------:R-:W-:Y:S01]  /*0020*/  S2UR UR4, SR_CTAID.Z ;  /* 0x00000000000479c3 */ /* 0x000fe20000002700 */
[----:B------:R-:W1:Y:S01]  /*0030*/  LDCU UR5, c[0x0][0x378] ;  /* 0x00006f00ff0577ac */ /* 0x000e620008000800 */
[----:B------:R-:W0:Y:S01]  /*0040*/  S2R R2, SR_TID.Y ;  /* 0x0000000000027919 */ /* 0x000e220000002200 */
[----:B------:R-:W2:Y:S01]  /*0050*/  LDCU.64 UR8, c[0x0][0x388] ;  /* 0x00007100ff0877ac */ /* 0x000ea20008000a00 */
[----:B------:R-:W0:Y:S04]  /*0060*/  S2R R4, SR_TID.Z ;  /* 0x0000000000047919 */ /* 0x000e280000002300 */
[----:B------:R-:W1:Y:S01]  /*0070*/  S2UR UR6, SR_CTAID.Y ;  /* 0x00000000000679c3 */ /* 0x000e620000002600 */
[----:B------:R-:W3:Y:S07]  /*0080*/  S2R R0, SR_CTAID.X ;  /* 0x0000000000007919 */ /* 0x000eee0000002500 */
[----:B------:R-:W3:Y:S01]  /*0090*/  LDC R5, c[0x0][0x370] ;  /* 0x0000dc00ff057b82 */ /* 0x000ee20000000800 */
[----:B-1----:R-:W-:Y:S01]  /*00a0*/  UIMAD UR4, UR4, UR5, UR6 ;  /* 0x00000005040472a4 */ /* 0x002fe2000f8e0206 */
[----:B------:R-:W1:Y:S01]  /*00b0*/  LDCU.64 UR6, c[0x0][0x358] ;  /* 0x00006b00ff0677ac */ /* 0x000e620008000a00 */
[----:B0-----:R-:W-:-:S04]  /*00c0*/  LOP3.LUT P0, RZ, R3, R2, R4, 0xfe, !PT ;  /* 0x0000000203ff7212 */ /* 0x001fc8000780fe04 */
[----:B---3--:R-:W-:-:S05]  /*00d0*/  IMAD R4, R5, UR4, R0 ;  /* 0x0000000405047c24 */ /* 0x008fca000f8e0200 */
[----:B--2---:R-:W-:-:S04]  /*00e0*/  IADD3 R4, P1, PT, R4, UR8, RZ ;  /* 0x0000000804047c10 */ /* 0x004fc8000ff3e0ff */
[----:B------:R-:W0:Y:S01]  /*00f0*/  @!P0 LDC.64 R6, c[0x0][0x380] ;  /* 0x0000e000ff068b82 */ /* 0x000e220000000a00 */
[----:B------:R-:W-:-:S05]  /*0100*/  IMAD.X R5, RZ, RZ, UR9, P1 ;  /* 0x00000009ff057e24 */ /* 0x000fca00088e06ff */
[----:B-1----:R-:W2:Y:S04]  /*0110*/  LDG.E.U8 R8, desc[UR6][R4.64] ;  /* 0x0000000604087981 */ /* 0x002ea8000c1e1100 */
[----:B0-----:R-:W3:Y:S01]  /*0120*/  @!P0 LDG.E.S8.STRONG.SYS R6, desc[UR6][R6.64] ;  /* 0x0000000606068981 */ /* 0x001ee2000c1f5300 */
[----:B------:R-:W-:Y:S01]  /*0130*/  @!P0 MOV R2, 0x400 ;  /* 0x0000040000028802 */ /* 0x000fe20000000f00 */
[----:B------:R-:W0:Y:S03]  /*0140*/  @!P0 S2R R9, SR_CgaCtaId ;  /* 0x0000000000098919 */ /* 0x000e260000008800 */
[----:B0-----:R-:W-:Y:S02]  /*0150*/  @!P0 LEA R9, R9, R2, 0x18 ;  /* 0x0000000209098211 */ /* 0x001fe400078ec0ff */
[----:B--2---:R-:W-:-:S03]  /*0160*/  ISETP.NE.AND P1, PT, R8, RZ, PT ;  /* 0x000000ff0800720c */ /* 0x004fc60003f25270 */
[----:B---3--:R0:W-:Y:S10]  /*0170*/  @!P0 STS [R9], R6 ;  /* 0x0000000609008388 */ /* 0x0081f40000000800 */
[----:B------:R-:W-:Y:S05]  /*0180*/  @P1 EXIT ;  /* 0x000000000000194d */ /* 0x000fea0003800000 */
[----:B------:R-:W1:Y:S08]  /*0190*/  S2UR UR5, SR_CgaCtaId ;  /* 0x00000000000579c3 */ /* 0x000e700000008800 */
[----:B------:R-:W-:Y:S06]  /*01a0*/  BAR.SYNC.DEFER_BLOCKING 0x0 ;  /* 0x0000000000007b1d */ /* 0x000fec0000010000 */
[----:B------:R-:W-:-:S02]  /*01b0*/  UMOV UR4, 0x400 ;  /* 0x0000040000047882 */ /* 0x000fc40000000000 */
[----:B-1----:R-:W-:-:S09]  /*01c0*/  ULEA UR8, UR5, UR4, 0x18 ;  /* 0x0000000405087291 */ /* 0x002fd2000f8ec0ff */
[----:B------:R-:W1:Y:S02]  /*01d0*/  LDS R2, [UR8] ;  /* 0x00000008ff027984 */ /* 0x000e640008000800 */
[----:B-1----:R-:W-:-:S13]  /*01e0*/  ISETP.NE.AND P0, PT, R2, RZ, PT ;  /* 0x000000ff0200720c */ /* 0x002fda0003f05270 */
[----:B------:R-:W-:Y:S05]  /*01f0*/  @P0 EXIT ;  /* 0x000000000000094d */ /* 0x000fea0003800000 */
[----:B0-----:R-:W0:Y:S01]  /*0200*/  LDC.64 R6, c[0x0][0x390] ;  /* 0x0000e400ff067b82 */ /* 0x001e220000000a00 */
[----:B------:R-:W1:Y:S01]  /*0210*/  LDCU UR8, c[0x0][0x360] ;  /* 0x00006c00ff0877ac */ /* 0x000e620008000800 */
[----:B------:R-:W-:-:S05]  /*0220*/  IMAD.MOV.U32 R2, RZ, RZ, 0x1 ;  /* 0x00000001ff027424 */ /* 0x000fca00078e00ff */
[----:B------:R2:W-:Y:S01]  /*0230*/  STG.E.U8 desc[UR6][R4.64], R2 ;  /* 0x0000000204007986 */ /* 0x0005e2000c101106 */
[----:B-1----:R-:W-:-:S04]  /*0240*/  IMAD R9, R0, UR8, R3 ;  /* 0x0000000800097c24 */ /* 0x002fc8000f8e0203 */
[----:B0-----:R-:W-:-:S06]  /*0250*/  IMAD.WIDE.U32 R6, R9, 0x4, R6 ;  /* 0x0000000409067825 */ /* 0x001fcc00078e0006 */
[----:B------:R-:W3:Y:S01]  /*0260*/  LDG.E R6, desc[UR6][R6.64] ;  /* 0x0000000606067981 */ /* 0x000ee2000c1e1900 */
[----:B------:R-:W-:Y:S01]  /*0270*/  UIADD3 UR4, UPT, UPT, UR4, 0x10, URZ ;  /* 0x0000001004047890 */ /* 0x000fe2000fffe0ff */
[----:B------:R-:W-:Y:S01]  /*0280*/  ISETP.NE.AND P0, PT, R3, RZ, PT ;  /* 0x000000ff0300720c */ /* 0x000fe20003f05270 */
[----:B------:R-:W-:Y:S02]  /*0290*/  UISETP.GE.U32.AND UP0, UPT, UR8, 0x2, UPT ;  /* 0x000000020800788c */ /* 0x000fe4000bf06070 */
[----:B------:R-:W-:-:S06]  /*02a0*/  ULEA UR4, UR5, UR4, 0x18 ;  /* 0x0000000405047291 */ /* 0x000fcc000f8ec0ff */
[----:B------:R-:W-:-:S05]  /*02b0*/  LEA R9, R3, UR4, 0x2 ;  /* 0x0000000403097c11 */ /* 0x000fca000f8e10ff */
[----:B---3--:R2:W-:Y:S01]  /*02c0*/  STS [R9], R6 ;  /* 0x0000000609007388 */ /* 0x0085e20000000800 */
[----:B------:R-:W-:Y:S06]  /*02d0*/  BAR.SYNC.DEFER_BLOCKING 0x0 ;  /* 0x0000000000007b1d */ /* 0x000fec0000010000 */
[----:B------:R-:W-:Y:S05]  /*02e0*/  BRA.U !UP0, `(.L_x_0) ;  /* 0x0000000108347547 */ /* 0x000fea000b800000 */
[----:B--2---:R-:W-:-:S07]  /*02f0*/  IMAD.MOV.U32 R2, RZ, RZ, 0x1 ;  /* 0x00000001ff027424 */ /* 0x004fce00078e00ff */
.L_x_1:
[----:B------:R-:W-:-:S05]  /*0300*/  IMAD.SHL.U32 R7, R2, 0x2, RZ ;  /* 0x0000000202077824 */ /* 0x000fca00078e00ff */
[----:B------:R-:W-:-:S04]  /*0310*/  IADD3 R4, PT, PT, R7, -0x1, RZ ;  /* 0xffffffff07047810 */ /* 0x000fc80007ffe0ff */
[----:B------:R-:W-:-:S13]  /*0320*/  LOP3.LUT P1, RZ, R4, R3, RZ, 0xc0, !PT ;  /* 0x0000000304ff7212 */ /* 0x000fda000782c0ff */
[----:B------:R-:W-:Y:S01]  /*0330*/  @!P1 IMAD R4, R2, 0x4, R9 ;  /* 0x0000000402049824 */ /* 0x000fe200078e0209 */
[----:B------:R-:W-:Y:S01]  /*0340*/  @!P1 LDS R5, [R9] ;  /* 0x0000000009059984 */ /* 0x000fe20000000800 */
[----:B------:R-:W-:-:S04]  /*0350*/  MOV R2, R7 ;  /* 0x0000000700027202 */ /* 0x000fc80000000f00 */
[----:B------:R-:W0:Y:S02]  /*0360*/  @!P1 LDS R4, [R4] ;  /* 0x0000000004049984 */ /* 0x000e240000000800 */
[----:B0-----:R-:W-:-:S05]  /*0370*/  @!P1 IMAD.IADD R6, R4, 0x1, R5 ;  /* 0x0000000104069824 */ /* 0x001fca00078e0205 */
[----:B------:R0:W-:Y:S01]  /*0380*/  @!P1 STS [R9], R6 ;  /* 0x0000000609009388 */ /* 0x0001e20000000800 */
[----:B------:R-:W-:Y:S01]  /*0390*/  BAR.SYNC.DEFER_BLOCKING 0x0 ;  /* 0x0000000000007b1d */ /* 0x000fe20000010000 */
[----:B------:R-:W-:-:S13]  /*03a0*/  ISETP.GE.U32.AND P1, PT, R7, UR8, PT ;  /* 0x0000000807007c0c */ /* 0x000fda000bf26070 */
[----:B0-----:R-:W-:Y:S05]  /*03b0*/  @!P1 BRA `(.L_x_1) ;  /* 0xfffffffc00d09947 */ /* 0x001fea000383ffff */
.L_x_0:
[----:B------:R-:W-:Y:S05]  /*03c0*/  @P0 EXIT ;  /* 0x000000000000094d */ /* 0x000fea0003800000 */
[----:B------:R-:W0:Y:S01]  /*03d0*/  S2UR UR5, SR_CgaCtaId ;  /* 0x00000000000579c3 */ /* 0x000e220000008800 */
[----:B------:R-:W-:-:S07]  /*03e0*/  UMOV UR4, 0x400 ;  /* 0x0000040000047882 */ /* 0x000fce0000000000 */
[----:B--2---:R-:W1:Y:S01]  /*03f0*/  LDC.64 R2, c[0x0][0x398] ;  /* 0x0000e600ff027b82 */ /* 0x004e620000000a00 */
[----:B0-----:R-:W-:Y:S01]  /*0400*/  ULEA UR4, UR5, UR4, 0x18 ;  /* 0x0000000405047291 */ /* 0x001fe2000f8ec0ff */
[----:B-1----:R-:W-:-:S08]  /*0410*/  IMAD.WIDE.U32 R2, R0, 0x4, R2 ;  /* 0x0000000400027825 */ /* 0x002fd000078e0002 */
[----:B------:R-:W0:Y:S04]  /*0420*/  LDS R5, [UR4+0x10] ;  /* 0x00001004ff057984 */ /* 0x000e280008000800 */
[----:B0-----:R-:W-:Y:S01]  /*0430*/  STG.E desc[UR6][R2.64], R5 ;  /* 0x0000000502007986 */ /* 0x001fe2000c101906 */
[----:B------:R-:W-:Y:S05]  /*0440*/  EXIT ;  /* 0x000000000000794d */ /* 0x000fea0003800000 */
.L_x_2:
[----:B------:R-:W-:-:S00]  /*0450*/  BRA `(.L_x_2) ;  /* 0xfffffffc00fc7947 */ /* 0x000fc0000383ffff */
[----:B------:R-:W-:-:S00]  /*0460*/  NOP ;  /* 0x0000000000007918 */ /* 0x000fc00000000000 */
        /* <DEDUP_REMOVED lines=9> */
.L_x_3:


//--------------------- .nv.shared._Z6reducePVbPbPiS2_ --------------------------
	.section	.nv.shared._Z6reducePVbPbPiS2_,"aw",@nobits
	.sectionflags	@""
	.align	16
.nv.shared._Z6reducePVbPbPiS2_:
	.zero		1040


//--------------------- .nv.shared.reserved.0     --------------------------
	.section	.nv.shared.reserved.0,"aw",@nobits
	.weak		__nv_reservedSMEM_offset_0_alias
	.size		__nv_reservedSMEM_offset_0_alias, 0, 64
	.other		__nv_reservedSMEM_offset_0_alias,@"STO_CUDA_RESERVED_SHARED STV_DEFAULT"
__nv_reservedSMEM_offset_0_alias:
	.zero		0
	.zero		64


//--------------------- .nv.constant0._Z6reducePVbPbPiS2_ --------------------------
	.section	.nv.constant0._Z6reducePVbPbPiS2_,"a",@progbits
	.sectionflags	@""
	.align	4
.nv.constant0._Z6reducePVbPbPiS2_:
	.zero		928


//--------------------- SYMBOLS --------------------------

	.type		.nv.reservedSmem.offset0,@object
	.size		.nv.reservedSmem.offset0,0x4
	.type		.nv.reservedSmem.cap,@object
	.size		.nv.reservedSmem.cap,0x4
